//
// Generated by NVIDIA NVVM Compiler
//
// Compiler Build ID: CL-36424714
// Cuda compilation tools, release 13.0, V13.0.88
// Based on NVVM 20.0.0
//

.version 9.0
.target sm_100
.address_size 64

	// .globl	_Z6squarePsS_
.extern .func  (.param .b32 func_retval0) vprintf
(
	.param .b64 vprintf_param_0,
	.param .b64 vprintf_param_1
)
;
// _ZZ10sharedTestPsS_E1a has been demoted
.global .align 1 .b8 $str[26] = {116, 104, 114, 101, 97, 100, 73, 100, 120, 46, 120, 58, 32, 37, 100, 44, 9, 105, 100, 120, 58, 32, 37, 100, 10};

.visible .entry _Z6squarePsS_(
	.param .u64 .ptr .align 1 _Z6squarePsS__param_0,
	.param .u64 .ptr .align 1 _Z6squarePsS__param_1
)
{
	.reg .b16 	%rs<5>;
	.reg .b64 	%rd<5>;

	ld.param.u64 	%rd1, [_Z6squarePsS__param_0];
	ld.param.u64 	%rd2, [_Z6squarePsS__param_1];
	cvta.to.global.u64 	%rd3, %rd1;
	ld.global.u16 	%rs1, [%rd3];
	ld.global.u16 	%rs2, [%rd3+2];
	ld.global.u16 	%rs3, [%rd3+4];
	ld.global.u16 	%rs4, [%rd3+6];
	cvta.to.global.u64 	%rd4, %rd2;
	st.global.u16 	[%rd4], %rs1;
	st.global.u16 	[%rd4+2], %rs2;
	st.global.u16 	[%rd4+4], %rs3;
	st.global.u16 	[%rd4+6], %rs4;
	ret;

}
	// .globl	_Z10sharedTestPsS_
.visible .entry _Z10sharedTestPsS_(
	.param .u64 .ptr .align 1 _Z10sharedTestPsS__param_0,
	.param .u64 .ptr .align 1 _Z10sharedTestPsS__param_1
)
{
	.local .align 8 .b8 	__local_depot1[8];
	.reg .b64 	%SP;
	.reg .b64 	%SPL;
	.reg .pred 	%p<2>;
	.reg .b16 	%rs<6>;
	.reg .b32 	%r<8>;
	.reg .b64 	%rd<13>;
	// demoted variable
	.shared .align 2 .b8 _ZZ10sharedTestPsS_E1a[8];
	mov.u64 	%SPL, __local_depot1;
	cvta.local.u64 	%SP, %SPL;
	ld.param.u64 	%rd1, [_Z10sharedTestPsS__param_0];
	ld.param.u64 	%rd2, [_Z10sharedTestPsS__param_1];
	mov.u32 	%r1, %tid.x;
	setp.gt.u32 	%p1, %r1, 3;
	@%p1 bra 	$L__BB1_2;
	cvta.to.global.u64 	%rd3, %rd1;
	mul.wide.u32 	%rd4, %r1, 2;
	add.s64 	%rd5, %rd3, %rd4;
	ld.global.u16 	%rs1, [%rd5];
	shl.b32 	%r2, %r1, 1;
	mov.u32 	%r3, _ZZ10sharedTestPsS_E1a;
	add.s32 	%r4, %r3, %r2;
	st.shared.u16 	[%r4], %rs1;
$L__BB1_2:
	bar.sync 	0;
	shl.b32 	%r5, %r1, 2;
	cvta.to.global.u64 	%rd6, %rd2;
	ld.shared.u16 	%rs2, [_ZZ10sharedTestPsS_E1a];
	mul.wide.u32 	%rd7, %r5, 2;
	add.s64 	%rd8, %rd6, %rd7;
	st.global.u16 	[%rd8], %rs2;
	ld.shared.u16 	%rs3, [_ZZ10sharedTestPsS_E1a+2];
	st.global.u16 	[%rd8+2], %rs3;
	ld.shared.u16 	%rs4, [_ZZ10sharedTestPsS_E1a+4];
	st.global.u16 	[%rd8+4], %rs4;
	ld.shared.u16 	%rs5, [_ZZ10sharedTestPsS_E1a+6];
	st.global.u16 	[%rd8+6], %rs5;
	add.u64 	%rd9, %SP, 0;
	add.u64 	%rd10, %SPL, 0;
	st.local.v2.u32 	[%rd10], {%r1, %r5};
	mov.u64 	%rd11, $str;
	cvta.global.u64 	%rd12, %rd11;
	{ // callseq 0, 0
	.param .b64 param0;
	st.param.b64 	[param0], %rd12;
	.param .b64 param1;
	st.param.b64 	[param1], %rd9;
	.param .b32 retval0;
	call.uni (retval0), 
	vprintf, 
	(
	param0, 
	param1
	);
	ld.param.b32 	%r6, [retval0];
	} // callseq 0
	ret;

}


// ===== COMPILED SASS (sm_100) =====

	.target	sm_100

	.elftype	@"ET_EXEC"


//--------------------- .note.nv.tkinfo           --------------------------
	.section	.note.nv.tkinfo,"",@"SHT_NOTE"
	.sectionflags	@"SHF_NOTE_NV_TKINFO"
	.tkinfo
        /*0018*/ 	.word	0x00000002
        /*0030*/ 	.string	""
        /*0030*/ 	.string	"ptxas"
        /*0030*/ 	.string	"Cuda compilation tools, release 13.0, V13.0.88"
        /*0030*/ 	.string	"Build cuda_13.0.r13.0/compiler.36424714_0"
        /*0030*/ 	.string	"-arch sm_100 -m 64 "



//--------------------- .note.nv.cuinfo           --------------------------
	.section	.note.nv.cuinfo,"",@"SHT_NOTE"
	.sectionflags	@"SHF_NOTE_NV_CUINFO"
        /*0018*/ 	.short	0x0002
        /*001a*/ 	.short	0x0064
        /*001c*/ 	.short	0x0082
	.zero		2


//--------------------- .nv.info                  --------------------------
	.section	.nv.info,"",@"SHT_CUDA_INFO"
	.align	4


	//----- nvinfo : EIATTR_REGCOUNT
	.align		4
        /*0000*/ 	.byte	0x04, 0x2f
        /*0002*/ 	.short	(.L_2 - .L_1)
	.align		4
.L_1:
        /*0004*/ 	.word	index@(_Z6squarePsS_)
        /*0008*/ 	.word	0x00000010


	//----- nvinfo : EIATTR_FRAME_SIZE
	.align		4
.L_2:
        /*000c*/ 	.byte	0x04, 0x11
        /*000e*/ 	.short	(.L_4 - .L_3)
	.align		4
.L_3:
        /*0010*/ 	.word	index@(_Z6squarePsS_)
        /*0014*/ 	.word	0x00000000


	//----- nvinfo : EIATTR_REGCOUNT
	.align		4
.L_4:
        /*0018*/ 	.byte	0x04, 0x2f
        /*001a*/ 	.short	(.L_6 - .L_5)
	.align		4
.L_5:
        /*001c*/ 	.word	index@(_Z10sharedTestPsS_)
        /*0020*/ 	.word	0x00000018


	//----- nvinfo : EIATTR_FRAME_SIZE
	.align		4
.L_6:
        /*0024*/ 	.byte	0x04, 0x11
        /*0026*/ 	.short	(.L_8 - .L_7)
	.align		4
.L_7:
        /*0028*/ 	.word	index@(_Z10sharedTestPsS_)
        /*002c*/ 	.word	0x00000008


	//----- nvinfo : EIATTR_MIN_STACK_SIZE
	.align		4
.L_8:
        /*0030*/ 	.byte	0x04, 0x12
        /*0032*/ 	.short	(.L_10 - .L_9)
	.align		4
.L_9:
        /*0034*/ 	.word	index@(_Z10sharedTestPsS_)
        /*0038*/ 	.word	0x00000008


	//----- nvinfo : EIATTR_MIN_STACK_SIZE
	.align		4
.L_10:
        /*003c*/ 	.byte	0x04, 0x12
        /*003e*/ 	.short	(.L_12 - .L_11)
	.align		4
.L_11:
        /*0040*/ 	.word	index@(_Z6squarePsS_)
        /*0044*/ 	.word	0x00000000
.L_12:


//--------------------- .nv.compat                --------------------------
	.section	.nv.compat,"",@"SHT_CUDA_COMPAT_INFO"
	.align	4
        /*0000*/ 	.byte	0x02, 0x09, 0x00, 0x00, 0x02, 0x02, 0x01, 0x00, 0x02, 0x05, 0x05, 0x00, 0x03, 0x07, 0x01, 0x01
        /*0010*/ 	.byte	0x02, 0x03, 0x00, 0x00, 0x02, 0x06, 0x01, 0x00, 0x04, 0x0b, 0x08, 0x00, 0x09, 0x00, 0x00, 0x00
        /*0020*/ 	.byte	0x00, 0x00, 0x00, 0x00


//--------------------- .nv.info._Z10sharedTestPsS_ --------------------------
	.section	.nv.info._Z10sharedTestPsS_,"",@"SHT_CUDA_INFO"
	.sectionflags	@""
	.align	4


	//----- nvinfo : EIATTR_CUDA_API_VERSION
	.align		4
        /*0000*/ 	.byte	0x04, 0x37
        /*0002*/ 	.short	(.L_14 - .L_13)
.L_13:
        /*0004*/ 	.word	0x00000082


	//----- nvinfo : EIATTR_KPARAM_INFO
	.align		4
.L_14:
        /*0008*/ 	.byte	0x04, 0x17
        /*000a*/ 	.short	(.L_16 - .L_15)
.L_15:
        /*000c*/ 	.word	0x00000000
        /*0010*/ 	.short	0x0001
        /*0012*/ 	.short	0x0008
        /*0014*/ 	.byte	0x00, 0xf5, 0x21, 0x00


	//----- nvinfo : EIATTR_KPARAM_INFO
	.align		4
.L_16:
        /*0018*/ 	.byte	0x04, 0x17
        /*001a*/ 	.short	(.L_18 - .L_17)
.L_17:
        /*001c*/ 	.word	0x00000000
        /*0020*/ 	.short	0x0000
        /*0022*/ 	.short	0x0000
        /*0024*/ 	.byte	0x00, 0xf5, 0x21, 0x00


	//----- nvinfo : EIATTR_SPARSE_MMA_MASK
	.align		4
.L_18:
        /*0028*/ 	.byte	0x03, 0x50
        /*002a*/ 	.short	0x0000


	//----- nvinfo : EIATTR_MAXREG_COUNT
	.align		4
        /*002c*/ 	.byte	0x03, 0x1b
        /*002e*/ 	.short	0x00ff


	//----- nvinfo : EIATTR_NUM_BARRIERS
	.align		4
        /*0030*/ 	.byte	0x02, 0x4c
        /*0032*/ 	.byte	0x01
	.zero		1


	//----- nvinfo : EIATTR_EXTERNS
	.align		4
        /*0034*/ 	.byte	0x04, 0x0f
        /*0036*/ 	.short	(.L_20 - .L_19)


	//   ....[0]....
	.align		4
.L_19:
        /*0038*/ 	.word	index@(vprintf)


	//----- nvinfo : EIATTR_MERCURY_ISA_VERSION
	.align		4
.L_20:
        /*003c*/ 	.byte	0x03, 0x5f
        /*003e*/ 	.short	0x0101


	//----- nvinfo : EIATTR_VRC_CTA_INIT_COUNT
	.align		4
        /*0040*/ 	.byte	0x02, 0x4a
	.zero		1
	.zero		1


	//----- nvinfo : EIATTR_SYSCALL_OFFSETS
	.align		4
        /*0044*/ 	.byte	0x04, 0x46
        /*0046*/ 	.short	(.L_22 - .L_21)


	//   ....[0]....
.L_21:
        /*0048*/ 	.word	0x00000250


	//----- nvinfo : EIATTR_EXIT_INSTR_OFFSETS
	.align		4
.L_22:
        /*004c*/ 	.byte	0x04, 0x1c
        /*004e*/ 	.short	(.L_24 - .L_23)


	//   ....[0]....
.L_23:
        /*0050*/ 	.word	0x00000260


	//----- nvinfo : EIATTR_CBANK_PARAM_SIZE
	.align		4
.L_24:
        /*0054*/ 	.byte	0x03, 0x19
        /*0056*/ 	.short	0x0010


	//----- nvinfo : EIATTR_PARAM_CBANK
	.align		4
        /*0058*/ 	.byte	0x04, 0x0a
        /*005a*/ 	.short	(.L_26 - .L_25)
	.align		4
.L_25:
        /*005c*/ 	.word	index@(.nv.constant0._Z10sharedTestPsS_)
        /*0060*/ 	.short	0x0380
        /*0062*/ 	.short	0x0010


	//----- nvinfo : EIATTR_SW_WAR
	.align		4
.L_26:
        /*0064*/ 	.byte	0x04, 0x36
        /*0066*/ 	.short	(.L_28 - .L_27)
.L_27:
        /*0068*/ 	.word	0x00000008
.L_28:


//--------------------- .nv.info._Z6squarePsS_    --------------------------
	.section	.nv.info._Z6squarePsS_,"",@"SHT_CUDA_INFO"
	.sectionflags	@""
	.align	4


	//----- nvinfo : EIATTR_CUDA_API_VERSION
	.align		4
        /*0000*/ 	.byte	0x04, 0x37
        /*0002*/ 	.short	(.L_30 - .L_29)
.L_29:
        /*0004*/ 	.word	0x00000082


	//----- nvinfo : EIATTR_KPARAM_INFO
	.align		4
.L_30:
        /*0008*/ 	.byte	0x04, 0x17
        /*000a*/ 	.short	(.L_32 - .L_31)
.L_31:
        /*000c*/ 	.word	0x00000000
        /*0010*/ 	.short	0x0001
        /*0012*/ 	.short	0x0008
        /*0014*/ 	.byte	0x00, 0xf5, 0x21, 0x00


	//----- nvinfo : EIATTR_KPARAM_INFO
	.align		4
.L_32:
        /*0018*/ 	.byte	0x04, 0x17
        /*001a*/ 	.short	(.L_34 - .L_33)
.L_33:
        /*001c*/ 	.word	0x00000000
        /*0020*/ 	.short	0x0000
        /*0022*/ 	.short	0x0000
        /*0024*/ 	.byte	0x00, 0xf5, 0x21, 0x00


	//----- nvinfo : EIATTR_SPARSE_MMA_MASK
	.align		4
.L_34:
        /*0028*/ 	.byte	0x03, 0x50
        /*002a*/ 	.short	0x0000


	//----- nvinfo : EIATTR_MAXREG_COUNT
	.align		4
        /*002c*/ 	.byte	0x03, 0x1b
        /*002e*/ 	.short	0x00ff


	//----- nvinfo : EIATTR_MERCURY_ISA_VERSION
	.align		4
        /*0030*/ 	.byte	0x03, 0x5f
        /*0032*/ 	.short	0x0101


	//----- nvinfo : EIATTR_VRC_CTA_INIT_COUNT
	.align		4
        /*0034*/ 	.byte	0x02, 0x4a
	.zero		1
	.zero		1


	//----- nvinfo : EIATTR_EXIT_INSTR_OFFSETS
	.align		4
        /*0038*/ 	.byte	0x04, 0x1c
        /*003a*/ 	.short	(.L_36 - .L_35)


	//   ....[0]....
.L_35:
        /*003c*/ 	.word	0x000000c0


	//----- nvinfo : EIATTR_CBANK_PARAM_SIZE
	.align		4
.L_36:
        /*0040*/ 	.byte	0x03, 0x19
        /*0042*/ 	.short	0x0010


	//----- nvinfo : EIATTR_PARAM_CBANK
	.align		4
        /*0044*/ 	.byte	0x04, 0x0a
        /*0046*/ 	.short	(.L_38 - .L_37)
	.align		4
.L_37:
        /*0048*/ 	.word	index@(.nv.constant0._Z6squarePsS_)
        /*004c*/ 	.short	0x0380
        /*004e*/ 	.short	0x0010


	//----- nvinfo : EIATTR_SW_WAR
	.align		4
.L_38:
        /*0050*/ 	.byte	0x04, 0x36
        /*0052*/ 	.short	(.L_40 - .L_39)
.L_39:
        /*0054*/ 	.word	0x00000008
.L_40:


//--------------------- .nv.callgraph             --------------------------
	.section	.nv.callgraph,"",@"SHT_CUDA_CALLGRAPH"
	.align	4
	.sectionentsize	8
	.align		4
        /*0000*/ 	.word	0x00000000
	.align		4
        /*0004*/ 	.word	0xffffffff
	.align		4
        /*0008*/ 	.word	index@(_Z10sharedTestPsS_)
	.align		4
        /*000c*/ 	.word	index@(vprintf)
	.align		4
        /*0010*/ 	.word	0x00000000
	.align		4
        /*0014*/ 	.word	0xfffffffe
	.align		4
        /*0018*/ 	.word	0x00000000
	.align		4
        /*001c*/ 	.word	0xfffffffd
	.align		4
        /*0020*/ 	.word	0x00000000
	.align		4
        /*0024*/ 	.word	0xfffffffc


//--------------------- .nv.constant4             --------------------------
	.section	.nv.constant4,"a",@progbits
	.align	8
	.align		8
.nv.constant4:
        /*0000*/ 	.dword	vprintf
	.align		8
        /*0008*/ 	.dword	$str


//--------------------- .text._Z10sharedTestPsS_  --------------------------
	.section	.text._Z10sharedTestPsS_,"ax",@progbits
	.align	128
        .global         _Z10sharedTestPsS_
        .type           _Z10sharedTestPsS_,@function
        .size           _Z10sharedTestPsS_,(.L_x_3 - _Z10sharedTestPsS_)
        .other          _Z10sharedTestPsS_,@"STO_CUDA_ENTRY STV_DEFAULT"
_Z10sharedTestPsS_:
.text._Z10sharedTestPsS_:
[----:B------:R-:W0:Y:S01]  /*0000*/  LDC R1, c[0x0][0x37c] ;  /* 0x0000df00ff017b82 */ /* 0x000e220000000800 */
[----:B------:R-:W1:Y:S01]  /*0010*/  S2R R4, SR_TID.X ;  /* 0x0000000000047919 */ /* 0x000e620000002100 */
[----:B------:R-:W2:Y:S06]  /*0020*/  LDCU.64 UR6, c[0x0][0x358] ;  /* 0x00006b00ff0677ac */ /* 0x000eac0008000a00 */
[----:B------:R-:W3:Y:S01]  /*0030*/  S2UR UR5, SR_CgaCtaId ;  /* 0x00000000000579c3 */ /* 0x000ee20000008800 */
[----:B0-----:R-:W-:Y:S01]  /*0040*/  VIADD R1, R1, 0xfffffff8 ;  /* 0xfffffff801017836 */ /* 0x001fe20000000000 */
[----:B------:R-:W-:Y:S01]  /*0050*/  UMOV UR4, 0x400 ;  /* 0x0000040000047882 */ /* 0x000fe20000000000 */
[----:B------:R-:W0:Y:S05]  /*0060*/  LDCU.64 UR8, c[0x4][0x8] ;  /* 0x01000100ff0877ac */ /* 0x000e2a0008000a00 */
[----:B------:R-:W4:Y:S01]  /*0070*/  LDC.64 R6, c[0x0][0x388] ;  /* 0x0000e200ff067b82 */ /* 0x000f220000000a00 */
[----:B-1----:R-:W-:-:S13]  /*0080*/  ISETP.GT.U32.AND P0, PT, R4, 0x3, PT ;  /* 0x000000030400780c */ /* 0x002fda0003f04070 */
[----:B------:R-:W1:Y:S02]  /*0090*/  @!P0 LDC.64 R2, c[0x0][0x380] ;  /* 0x0000e000ff028b82 */ /* 0x000e640000000a00 */
[----:B-1----:R-:W-:-:S05]  /*00a0*/  @!P0 IMAD.WIDE.U32 R2, R4, 0x2, R2 ;  /* 0x0000000204028825 */ /* 0x002fca00078e0002 */
[----:B--2---:R4:W2:Y:S01]  /*00b0*/  @!P0 LDG.E.U16 R0, desc[UR6][R2.64] ;  /* 0x0000000602008981 */ /* 0x0048a2000c1e1500 */
[----:B---3--:R-:W-:Y:S01]  /*00c0*/  ULEA UR4, UR5, UR4, 0x18 ;  /* 0x0000000405047291 */ /* 0x008fe2000f8ec0ff */
[C---:B------:R-:W-:Y:S01]  /*00d0*/  IMAD.SHL.U32 R5, R4.reuse, 0x4, RZ ;  /* 0x0000000404057824 */ /* 0x040fe200078e00ff */
[----:B------:R-:W1:Y:S04]  /*00e0*/  LDCU UR5, c[0x0][0x2fc] ;  /* 0x00005f80ff0577ac */ /* 0x000e680008000800 */
[----:B------:R-:W-:Y:S01]  /*00f0*/  @!P0 LEA R11, R4, UR4, 0x1 ;  /* 0x00000004040b8c11 */ /* 0x000fe2000f8e08ff */
[----:B------:R0:W-:Y:S01]  /*0100*/  STL.64 [R1], R4 ;  /* 0x0000000401007387 */ /* 0x0001e20000100a00 */
[----:B----4-:R-:W-:-:S04]  /*0110*/  IMAD.WIDE.U32 R2, R5, 0x2, R6 ;  /* 0x0000000205027825 */ /* 0x010fc800078e0006 */
[----:B0-----:R-:W-:Y:S02]  /*0120*/  IMAD.U32 R4, RZ, RZ, UR8 ;  /* 0x00000008ff047e24 */ /* 0x001fe4000f8e00ff */
[----:B------:R-:W-:Y:S01]  /*0130*/  IMAD.U32 R5, RZ, RZ, UR9 ;  /* 0x00000009ff057e24 */ /* 0x000fe2000f8e00ff */
[----:B--2---:R0:W-:Y:S01]  /*0140*/  @!P0 STS.U16 [R11], R0 ;  /* 0x000000000b008388 */ /* 0x0041e20000000400 */
[----:B------:R-:W-:Y:S01]  /*0150*/  BAR.SYNC.DEFER_BLOCKING 0x0 ;  /* 0x0000000000007b1d */ /* 0x000fe20000010000 */
[----:B0-----:R-:W-:-:S05]  /*0160*/  MOV R0, 0x0 ;  /* 0x0000000000007802 */ /* 0x001fca0000000f00 */
[----:B------:R-:W0:Y:S01]  /*0170*/  LDS.64 R10, [UR4] ;  /* 0x00000004ff0a7984 */ /* 0x000e220008000a00 */
[----:B------:R-:W2:Y:S02]  /*0180*/  LDCU UR4, c[0x0][0x2f8] ;  /* 0x00005f00ff0477ac */ /* 0x000ea40008000800 */
[----:B--2---:R-:W-:Y:S02]  /*0190*/  IADD3 R6, P0, PT, R1, UR4, RZ ;  /* 0x0000000401067c10 */ /* 0x004fe4000ff1e0ff */
[C---:B0-----:R-:W-:Y:S02]  /*01a0*/  PRMT R7, R10.reuse, 0x7610, R7 ;  /* 0x000076100a077816 */ /* 0x041fe40000000007 */
[----:B------:R-:W-:Y:S02]  /*01b0*/  PRMT R9, R10, 0x7632, R9 ;  /* 0x000076320a097816 */ /* 0x000fe40000000009 */
[C---:B------:R-:W-:Y:S01]  /*01c0*/  PRMT R10, R11.reuse, 0x7610, R10 ;  /* 0x000076100b0a7816 */ /* 0x040fe2000000000a */
[----:B------:R1:W-:Y:S01]  /*01d0*/  STG.E.U16 desc[UR6][R2.64], R7 ;  /* 0x0000000702007986 */ /* 0x0003e2000c101506 */
[----:B------:R-:W-:-:S03]  /*01e0*/  PRMT R11, R11, 0x7632, R11 ;  /* 0x000076320b0b7816 */ /* 0x000fc6000000000b */
[----:B------:R0:W-:Y:S04]  /*01f0*/  STG.E.U16 desc[UR6][R2.64+0x2], R9 ;  /* 0x0000020902007986 */ /* 0x0001e8000c101506 */
[----:B------:R2:W-:Y:S04]  /*0200*/  STG.E.U16 desc[UR6][R2.64+0x4], R10 ;  /* 0x0000040a02007986 */ /* 0x0005e8000c101506 */
[----:B------:R2:W-:Y:S01]  /*0210*/  STG.E.U16 desc[UR6][R2.64+0x6], R11 ;  /* 0x0000060b02007986 */ /* 0x0005e2000c101506 */
[----:B-1----:R-:W-:Y:S01]  /*0220*/  IMAD.X R7, RZ, RZ, UR5, P0 ;  /* 0x00000005ff077e24 */ /* 0x002fe200080e06ff */
[----:B0-----:R2:W0:Y:S06]  /*0230*/  LDC.64 R8, c[0x4][R0] ;  /* 0x0100000000087b82 */ /* 0x00142c0000000a00 */
[----:B------:R-:W-:-:S07]  /*0240*/  LEPC R20, `(.L_x_0) ;  /* 0x000000001014794e */ /* 0x000fce0000000000 */
[----:B0-2---:R-:W-:Y:S05]  /*0250*/  CALL.ABS.NOINC R8 ;  /* 0x0000000008007343 */ /* 0x005fea0003c00000 */
.L_x_0:
[----:B------:R-:W-:Y:S05]  /*0260*/  EXIT ;  /* 0x000000000000794d */ /* 0x000fea0003800000 */
.L_x_1:
[----:B------:R-:W-:-:S00]  /*0270*/  BRA `(.L_x_1) ;  /* 0xfffffffc00fc7947 */ /* 0x000fc0000383ffff */
[----:B------:R-:W-:-:S00]  /*0280*/  NOP ;  /* 0x0000000000007918 */ /* 0x000fc00000000000 */
[----:B------:R-:W-:-:S00]  /*0290*/  NOP ;  /* 0x0000000000007918 */ /* 0x000fc00000000000 */
[----:B------:R-:W-:-:S00]  /*02a0*/  NOP ;  /* 0x0000000000007918 */ /* 0x000fc00000000000 */
[----:B------:R-:W-:-:S00]  /*02b0*/  NOP ;  /* 0x0000000000007918 */ /* 0x000fc00000000000 */
[----:B------:R-:W-:-:S00]  /*02c0*/  NOP ;  /* 0x0000000000007918 */ /* 0x000fc00000000000 */
[----:B------:R-:W-:-:S00]  /*02d0*/  NOP ;  /* 0x0000000000007918 */ /* 0x000fc00000000000 */
[----:B------:R-:W-:-:S00]  /*02e0*/  NOP ;  /* 0x0000000000007918 */ /* 0x000fc00000000000 */
[----:B------:R-:W-:-:S00]  /*02f0*/  NOP ;  /* 0x0000000000007918 */ /* 0x000fc00000000000 */
.L_x_3:


//--------------------- .text._Z6squarePsS_       --------------------------
	.section	.text._Z6squarePsS_,"ax",@progbits
	.align	128
        .global         _Z6squarePsS_
        .type           _Z6squarePsS_,@function
        .size           _Z6squarePsS_,(.L_x_4 - _Z6squarePsS_)
        .other          _Z6squarePsS_,@"STO_CUDA_ENTRY STV_DEFAULT"
_Z6squarePsS_:
.text._Z6squarePsS_:
[----:B------:R-:W-:Y:S08]  /*0000*/  LDC R1, c[0x0][0x37c] ;  /* 0x0000df00ff017b82 */ /* 0x000ff00000000800 */
[----:B------:R-:W0:Y:S01]  /*0010*/  LDC.64 R2, c[0x0][0x380] ;  /* 0x0000e000ff027b82 */ /* 0x000e220000000a00 */
[----:B------:R-:W0:Y:S02]  /*0020*/  LDCU.64 UR4, c[0x0][0x358] ;  /* 0x00006b00ff0477ac */ /* 0x000e240008000a00 */
[----:B0-----:R-:W2:Y:S04]  /*0030*/  LDG.E.U16 R7, desc[UR4][R2.64] ;  /* 0x0000000402077981 */ /* 0x001ea8000c1e1500 */
[----:B------:R-:W3:Y:S04]  /*0040*/  LDG.E.U16 R9, desc[UR4][R2.64+0x2] ;  /* 0x0000020402097981 */ /* 0x000ee8000c1e1500 */
[----:B------:R-:W4:Y:S04]  /*0050*/  LDG.E.U16 R11, desc[UR4][R2.64+0x4] ;  /* 0x00000404020b7981 */ /* 0x000f28000c1e1500 */
[----:B------:R-:W5:Y:S01]  /*0060*/  LDG.E.U16 R13, desc[UR4][R2.64+0x6] ;  /* 0x00000604020d7981 */ /* 0x000f62000c1e1500 */
[----:B------:R-:W2:Y:S03]  /*0070*/  LDC.64 R4, c[0x0][0x388] ;  /* 0x0000e200ff047b82 */ /* 0x000ea60000000a00 */
[----:B--2---:R-:W-:Y:S04]  /*0080*/  STG.E.U16 desc[UR4][R4.64], R7 ;  /* 0x0000000704007986 */ /* 0x004fe8000c101504 */
[----:B---3--:R-:W-:Y:S04]  /*0090*/  STG.E.U16 desc[UR4][R4.64+0x2], R9 ;  /* 0x0000020904007986 */ /* 0x008fe8000c101504 */
[----:B----4-:R-:W-:Y:S04]  /*00a0*/  STG.E.U16 desc[UR4][R4.64+0x4], R11 ;  /* 0x0000040b04007986 */ /* 0x010fe8000c101504 */
[----:B-----5:R-:W-:Y:S01]  /*00b0*/  STG.E.U16 desc[UR4][R4.64+0x6], R13 ;  /* 0x0000060d04007986 */ /* 0x020fe2000c101504 */
[----:B------:R-:W-:Y:S05]  /*00c0*/  EXIT ;  /* 0x000000000000794d */ /* 0x000fea0003800000 */
.L_x_2:
        /* <DEDUP_REMOVED lines=11> */
.L_x_4:


//--------------------- .nv.global.init           --------------------------
	.section	.nv.global.init,"aw",@progbits
.nv.global.init:
	.type		$str,@object
	.size		$str,(.L_0 - $str)
$str:
        /*0000*/ 	.byte	0x74, 0x68, 0x72, 0x65, 0x61, 0x64, 0x49, 0x64, 0x78, 0x2e, 0x78, 0x3a, 0x20, 0x25, 0x64, 0x2c
        /*0010*/ 	.byte	0x09, 0x69, 0x64, 0x78, 0x3a, 0x20, 0x25, 0x64, 0x0a, 0x00
.L_0:


//--------------------- .nv.shared._Z10sharedTestPsS_ --------------------------
	.section	.nv.shared._Z10sharedTestPsS_,"aw",@nobits
	.sectionflags	@""
	.align	2
.nv.shared._Z10sharedTestPsS_:
	.zero		1032


//--------------------- .nv.shared.reserved.0     --------------------------
	.section	.nv.shared.reserved.0,"aw",@nobits
	.weak		__nv_reservedSMEM_offset_0_alias
	.size		__nv_reservedSMEM_offset_0_alias, 0, 64
	.other		__nv_reservedSMEM_offset_0_alias,@"STO_CUDA_RESERVED_SHARED STV_DEFAULT"
__nv_reservedSMEM_offset_0_alias:
	.zero		0
	.zero		64


//--------------------- .nv.constant0._Z10sharedTestPsS_ --------------------------
	.section	.nv.constant0._Z10sharedTestPsS_,"a",@progbits
	.sectionflags	@""
	.align	4
.nv.constant0._Z10sharedTestPsS_:
	.zero		912


//--------------------- .nv.constant0._Z6squarePsS_ --------------------------
	.section	.nv.constant0._Z6squarePsS_,"a",@progbits
	.sectionflags	@""
	.align	4
.nv.constant0._Z6squarePsS_:
	.zero		912


//--------------------- SYMBOLS --------------------------

	.type		.nv.reservedSmem.offset0,@object
	.size		.nv.reservedSmem.offset0,0x4
	.type		.nv.reservedSmem.cap,@object
	.size		.nv.reservedSmem.cap,0x4
	.type		vprintf,@function
